//
// Generated by NVIDIA NVVM Compiler
//
// Compiler Build ID: CL-36424714
// Cuda compilation tools, release 13.0, V13.0.88
// Based on NVVM 20.0.0
//

.version 9.0
.target sm_100
.address_size 64

	// .globl	_Z15transposeKernelPiS_ii
// _ZZ15transposeKernelPiS_iiE4tile has been demoted

.visible .entry _Z15transposeKernelPiS_ii(
	.param .u64 .ptr .align 1 _Z15transposeKernelPiS_ii_param_0,
	.param .u64 .ptr .align 1 _Z15transposeKernelPiS_ii_param_1,
	.param .u32 _Z15transposeKernelPiS_ii_param_2,
	.param .u32 _Z15transposeKernelPiS_ii_param_3
)
{
	.reg .b32 	%r<28>;
	.reg .b64 	%rd<9>;
	// demoted variable
	.shared .align 4 .b8 _ZZ15transposeKernelPiS_iiE4tile[2048];
	ld.param.u64 	%rd1, [_Z15transposeKernelPiS_ii_param_0];
	ld.param.u64 	%rd2, [_Z15transposeKernelPiS_ii_param_1];
	ld.param.u32 	%r1, [_Z15transposeKernelPiS_ii_param_2];
	ld.param.u32 	%r2, [_Z15transposeKernelPiS_ii_param_3];
	cvta.to.global.u64 	%rd3, %rd2;
	cvta.to.global.u64 	%rd4, %rd1;
	mov.u32 	%r3, %tid.x;
	mov.u32 	%r4, %tid.y;
	mov.u32 	%r5, %ctaid.x;
	shl.b32 	%r6, %r5, 4;
	add.s32 	%r7, %r6, %r3;
	mov.u32 	%r8, %ctaid.y;
	shl.b32 	%r9, %r8, 5;
	add.s32 	%r10, %r9, %r4;
	mad.lo.s32 	%r11, %r2, %r10, %r7;
	mul.wide.s32 	%rd5, %r11, 4;
	add.s64 	%rd6, %rd4, %rd5;
	ld.global.u32 	%r12, [%rd6];
	shl.b32 	%r13, %r3, 5;
	add.s32 	%r14, %r13, %r4;
	shl.b32 	%r15, %r14, 2;
	mov.u32 	%r16, _ZZ15transposeKernelPiS_iiE4tile;
	add.s32 	%r17, %r16, %r15;
	st.shared.u32 	[%r17], %r12;
	bar.sync 	0;
	shl.b32 	%r18, %r4, 4;
	add.s32 	%r19, %r18, %r3;
	shr.u32 	%r20, %r19, 5;
	and.b32  	%r21, %r19, 31;
	shl.b32 	%r22, %r19, 2;
	add.s32 	%r23, %r16, %r22;
	ld.shared.u32 	%r24, [%r23];
	add.s32 	%r25, %r20, %r6;
	or.b32  	%r26, %r21, %r9;
	mad.lo.s32 	%r27, %r25, %r1, %r26;
	mul.wide.s32 	%rd7, %r27, 4;
	add.s64 	%rd8, %rd3, %rd7;
	st.global.u32 	[%rd8], %r24;
	ret;

}


// ===== COMPILED SASS (sm_100) =====

	.target	sm_100

	.elftype	@"ET_EXEC"


//--------------------- .note.nv.tkinfo           --------------------------
	.section	.note.nv.tkinfo,"",@"SHT_NOTE"
	.sectionflags	@"SHF_NOTE_NV_TKINFO"
	.tkinfo
        /*0018*/ 	.word	0x00000002
        /*0030*/ 	.string	""
        /*0030*/ 	.string	"ptxas"
        /*0030*/ 	.string	"Cuda compilation tools, release 13.0, V13.0.88"
        /*0030*/ 	.string	"Build cuda_13.0.r13.0/compiler.36424714_0"
        /*0030*/ 	.string	"-arch sm_100 -m 64 "



//--------------------- .note.nv.cuinfo           --------------------------
	.section	.note.nv.cuinfo,"",@"SHT_NOTE"
	.sectionflags	@"SHF_NOTE_NV_CUINFO"
        /*0018*/ 	.short	0x0002
        /*001a*/ 	.short	0x0064
        /*001c*/ 	.short	0x0082
	.zero		2


//--------------------- .nv.info                  --------------------------
	.section	.nv.info,"",@"SHT_CUDA_INFO"
	.align	4


	//----- nvinfo : EIATTR_REGCOUNT
	.align		4
        /*0000*/ 	.byte	0x04, 0x2f
        /*0002*/ 	.short	(.L_1 - .L_0)
	.align		4
.L_0:
        /*0004*/ 	.word	index@(_Z15transposeKernelPiS_ii)
        /*0008*/ 	.word	0x0000000c


	//----- nvinfo : EIATTR_FRAME_SIZE
	.align		4
.L_1:
        /*000c*/ 	.byte	0x04, 0x11
        /*000e*/ 	.short	(.L_3 - .L_2)
	.align		4
.L_2:
        /*0010*/ 	.word	index@(_Z15transposeKernelPiS_ii)
        /*0014*/ 	.word	0x00000000


	//----- nvinfo : EIATTR_MIN_STACK_SIZE
	.align		4
.L_3:
        /*0018*/ 	.byte	0x04, 0x12
        /*001a*/ 	.short	(.L_5 - .L_4)
	.align		4
.L_4:
        /*001c*/ 	.word	index@(_Z15transposeKernelPiS_ii)
        /*0020*/ 	.word	0x00000000
.L_5:


//--------------------- .nv.compat                --------------------------
	.section	.nv.compat,"",@"SHT_CUDA_COMPAT_INFO"
	.align	4
        /*0000*/ 	.byte	0x02, 0x09, 0x00, 0x00, 0x02, 0x02, 0x01, 0x00, 0x02, 0x05, 0x05, 0x00, 0x03, 0x07, 0x01, 0x01
        /*0010*/ 	.byte	0x02, 0x03, 0x00, 0x00, 0x02, 0x06, 0x01, 0x00, 0x04, 0x0b, 0x08, 0x00, 0x09, 0x00, 0x00, 0x00
        /*0020*/ 	.byte	0x00, 0x00, 0x00, 0x00


//--------------------- .nv.info._Z15transposeKernelPiS_ii --------------------------
	.section	.nv.info._Z15transposeKernelPiS_ii,"",@"SHT_CUDA_INFO"
	.sectionflags	@""
	.align	4


	//----- nvinfo : EIATTR_CUDA_API_VERSION
	.align		4
        /*0000*/ 	.byte	0x04, 0x37
        /*0002*/ 	.short	(.L_7 - .L_6)
.L_6:
        /*0004*/ 	.word	0x00000082


	//----- nvinfo : EIATTR_KPARAM_INFO
	.align		4
.L_7:
        /*0008*/ 	.byte	0x04, 0x17
        /*000a*/ 	.short	(.L_9 - .L_8)
.L_8:
        /*000c*/ 	.word	0x00000000
        /*0010*/ 	.short	0x0003
        /*0012*/ 	.short	0x0014
        /*0014*/ 	.byte	0x00, 0xf0, 0x11, 0x00


	//----- nvinfo : EIATTR_KPARAM_INFO
	.align		4
.L_9:
        /*0018*/ 	.byte	0x04, 0x17
        /*001a*/ 	.short	(.L_11 - .L_10)
.L_10:
        /*001c*/ 	.word	0x00000000
        /*0020*/ 	.short	0x0002
        /*0022*/ 	.short	0x0010
        /*0024*/ 	.byte	0x00, 0xf0, 0x11, 0x00


	//----- nvinfo : EIATTR_KPARAM_INFO
	.align		4
.L_11:
        /*0028*/ 	.byte	0x04, 0x17
        /*002a*/ 	.short	(.L_13 - .L_12)
.L_12:
        /*002c*/ 	.word	0x00000000
        /*0030*/ 	.short	0x0001
        /*0032*/ 	.short	0x0008
        /*0034*/ 	.byte	0x00, 0xf5, 0x21, 0x00


	//----- nvinfo : EIATTR_KPARAM_INFO
	.align		4
.L_13:
        /*0038*/ 	.byte	0x04, 0x17
        /*003a*/ 	.short	(.L_15 - .L_14)
.L_14:
        /*003c*/ 	.word	0x00000000
        /*0040*/ 	.short	0x0000
        /*0042*/ 	.short	0x0000
        /*0044*/ 	.byte	0x00, 0xf5, 0x21, 0x00


	//----- nvinfo : EIATTR_SPARSE_MMA_MASK
	.align		4
.L_15:
        /*0048*/ 	.byte	0x03, 0x50
        /*004a*/ 	.short	0x0000


	//----- nvinfo : EIATTR_MAXREG_COUNT
	.align		4
        /*004c*/ 	.byte	0x03, 0x1b
        /*004e*/ 	.short	0x00ff


	//----- nvinfo : EIATTR_NUM_BARRIERS
	.align		4
        /*0050*/ 	.byte	0x02, 0x4c
        /*0052*/ 	.byte	0x01
	.zero		1


	//----- nvinfo : EIATTR_MERCURY_ISA_VERSION
	.align		4
        /*0054*/ 	.byte	0x03, 0x5f
        /*0056*/ 	.short	0x0101


	//----- nvinfo : EIATTR_VRC_CTA_INIT_COUNT
	.align		4
        /*0058*/ 	.byte	0x02, 0x4a
	.zero		1
	.zero		1


	//----- nvinfo : EIATTR_EXIT_INSTR_OFFSETS
	.align		4
        /*005c*/ 	.byte	0x04, 0x1c
        /*005e*/ 	.short	(.L_17 - .L_16)


	//   ....[0]....
.L_16:
        /*0060*/ 	.word	0x00000200


	//----- nvinfo : EIATTR_CBANK_PARAM_SIZE
	.align		4
.L_17:
        /*0064*/ 	.byte	0x03, 0x19
        /*0066*/ 	.short	0x0018


	//----- nvinfo : EIATTR_PARAM_CBANK
	.align		4
        /*0068*/ 	.byte	0x04, 0x0a
        /*006a*/ 	.short	(.L_19 - .L_18)
	.align		4
.L_18:
        /*006c*/ 	.word	index@(.nv.constant0._Z15transposeKernelPiS_ii)
        /*0070*/ 	.short	0x0380
        /*0072*/ 	.short	0x0018


	//----- nvinfo : EIATTR_SW_WAR
	.align		4
.L_19:
        /*0074*/ 	.byte	0x04, 0x36
        /*0076*/ 	.short	(.L_21 - .L_20)
.L_20:
        /*0078*/ 	.word	0x00000008
.L_21:


//--------------------- .nv.callgraph             --------------------------
	.section	.nv.callgraph,"",@"SHT_CUDA_CALLGRAPH"
	.align	4
	.sectionentsize	8
	.align		4
        /*0000*/ 	.word	0x00000000
	.align		4
        /*0004*/ 	.word	0xffffffff
	.align		4
        /*0008*/ 	.word	0x00000000
	.align		4
        /*000c*/ 	.word	0xfffffffe
	.align		4
        /*0010*/ 	.word	0x00000000
	.align		4
        /*0014*/ 	.word	0xfffffffd
	.align		4
        /*0018*/ 	.word	0x00000000
	.align		4
        /*001c*/ 	.word	0xfffffffc


//--------------------- .text._Z15transposeKernelPiS_ii --------------------------
	.section	.text._Z15transposeKernelPiS_ii,"ax",@progbits
	.align	128
        .global         _Z15transposeKernelPiS_ii
        .type           _Z15transposeKernelPiS_ii,@function
        .size           _Z15transposeKernelPiS_ii,(.L_x_1 - _Z15transposeKernelPiS_ii)
        .other          _Z15transposeKernelPiS_ii,@"STO_CUDA_ENTRY STV_DEFAULT"
_Z15transposeKernelPiS_ii:
.text._Z15transposeKernelPiS_ii:
[----:B------:R-:W-:Y:S01]  /*0000*/  LDC R1, c[0x0][0x37c] ;  /* 0x0000df00ff017b82 */ /* 0x000fe20000000800 */
[----:B------:R-:W0:Y:S07]  /*0010*/  S2R R4, SR_CTAID.Y ;  /* 0x0000000000047919 */ /* 0x000e2e0000002600 */
[----:B------:R-:W1:Y:S01]  /*0020*/  S2UR UR4, SR_CTAID.X ;  /* 0x00000000000479c3 */ /* 0x000e620000002500 */
[----:B------:R-:W2:Y:S01]  /*0030*/  LDCU UR5, c[0x0][0x394] ;  /* 0x00007280ff0577ac */ /* 0x000ea20008000800 */
[----:B------:R-:W3:Y:S01]  /*0040*/  S2R R7, SR_TID.X ;  /* 0x0000000000077919 */ /* 0x000ee20000002100 */
[----:B------:R-:W4:Y:S01]  /*0050*/  LDCU.64 UR8, c[0x0][0x358] ;  /* 0x00006b00ff0877ac */ /* 0x000f220008000a00 */
[----:B------:R-:W5:Y:S04]  /*0060*/  S2R R6, SR_TID.Y ;  /* 0x0000000000067919 */ /* 0x000f680000002200 */
[----:B------:R-:W4:Y:S01]  /*0070*/  LDC.64 R2, c[0x0][0x380] ;  /* 0x0000e000ff027b82 */ /* 0x000f220000000a00 */
[----:B-1----:R-:W-:Y:S01]  /*0080*/  USHF.L.U32 UR4, UR4, 0x4, URZ ;  /* 0x0000000404047899 */ /* 0x002fe200080006ff */
[----:B0-----:R-:W-:-:S05]  /*0090*/  SHF.L.U32 R4, R4, 0x5, RZ ;  /* 0x0000000504047819 */ /* 0x001fca00000006ff */
[----:B---3--:R-:W-:Y:S01]  /*00a0*/  IADD3 R0, PT, PT, R7, UR4, RZ ;  /* 0x0000000407007c10 */ /* 0x008fe2000fffe0ff */
[----:B-----5:R-:W-:-:S04]  /*00b0*/  IMAD.IADD R5, R4, 0x1, R6 ;  /* 0x0000000104057824 */ /* 0x020fc800078e0206 */
[----:B--2---:R-:W-:-:S04]  /*00c0*/  IMAD R5, R5, UR5, R0 ;  /* 0x0000000505057c24 */ /* 0x004fc8000f8e0200 */
[----:B----4-:R-:W-:-:S05]  /*00d0*/  IMAD.WIDE R2, R5, 0x4, R2 ;  /* 0x0000000405027825 */ /* 0x010fca00078e0202 */
[----:B------:R0:W2:Y:S01]  /*00e0*/  LDG.E R0, desc[UR8][R2.64] ;  /* 0x0000000802007981 */ /* 0x0000a2000c1e1900 */
[----:B------:R-:W1:Y:S01]  /*00f0*/  S2UR UR6, SR_CgaCtaId ;  /* 0x00000000000679c3 */ /* 0x000e620000008800 */
[----:B------:R-:W-:Y:S01]  /*0100*/  UMOV UR5, 0x400 ;  /* 0x0000040000057882 */ /* 0x000fe20000000000 */
[----:B------:R-:W-:Y:S01]  /*0110*/  LEA R5, R7, R6, 0x5 ;  /* 0x0000000607057211 */ /* 0x000fe200078e28ff */
[----:B------:R-:W-:-:S05]  /*0120*/  IMAD R7, R6, 0x10, R7 ;  /* 0x0000001006077824 */ /* 0x000fca00078e0207 */
[----:B------:R-:W-:Y:S01]  /*0130*/  LOP3.LUT R4, R4, 0x1f, R7, 0xf8, !PT ;  /* 0x0000001f04047812 */ /* 0x000fe200078ef807 */
[----:B0-----:R-:W0:Y:S01]  /*0140*/  LDC.64 R2, c[0x0][0x388] ;  /* 0x0000e200ff027b82 */ /* 0x001e220000000a00 */
[----:B-1----:R-:W-:-:S06]  /*0150*/  ULEA UR5, UR6, UR5, 0x18 ;  /* 0x0000000506057291 */ /* 0x002fcc000f8ec0ff */
[----:B------:R-:W-:Y:S02]  /*0160*/  LEA R5, R5, UR5, 0x2 ;  /* 0x0000000505057c11 */ /* 0x000fe4000f8e10ff */
[C---:B------:R-:W-:Y:S02]  /*0170*/  LEA R6, R7.reuse, UR5, 0x2 ;  /* 0x0000000507067c11 */ /* 0x040fe4000f8e10ff */
[----:B------:R-:W-:Y:S01]  /*0180*/  LEA.HI R7, R7, UR4, RZ, 0x1b ;  /* 0x0000000407077c11 */ /* 0x000fe2000f8fd8ff */
[----:B------:R-:W1:Y:S04]  /*0190*/  LDCU UR5, c[0x0][0x390] ;  /* 0x00007200ff0577ac */ /* 0x000e680008000800 */
[----:B-1----:R-:W-:-:S04]  /*01a0*/  IMAD R7, R7, UR5, R4 ;  /* 0x0000000507077c24 */ /* 0x002fc8000f8e0204 */
[----:B0-----:R-:W-:Y:S01]  /*01b0*/  IMAD.WIDE R2, R7, 0x4, R2 ;  /* 0x0000000407027825 */ /* 0x001fe200078e0202 */
[----:B--2---:R-:W-:Y:S01]  /*01c0*/  STS [R5], R0 ;  /* 0x0000000005007388 */ /* 0x004fe20000000800 */
[----:B------:R-:W-:Y:S06]  /*01d0*/  BAR.SYNC.DEFER_BLOCKING 0x0 ;  /* 0x0000000000007b1d */ /* 0x000fec0000010000 */
[----:B------:R-:W0:Y:S04]  /*01e0*/  LDS R9, [R6] ;  /* 0x0000000006097984 */ /* 0x000e280000000800 */
[----:B0-----:R-:W-:Y:S01]  /*01f0*/  STG.E desc[UR8][R2.64], R9 ;  /* 0x0000000902007986 */ /* 0x001fe2000c101908 */
[----:B------:R-:W-:Y:S05]  /*0200*/  EXIT ;  /* 0x000000000000794d */ /* 0x000fea0003800000 */
.L_x_0:
[----:B------:R-:W-:-:S00]  /*0210*/  BRA `(.L_x_0) ;  /* 0xfffffffc00fc7947 */ /* 0x000fc0000383ffff */
[----:B------:R-:W-:-:S00]  /*0220*/  NOP ;  /* 0x0000000000007918 */ /* 0x000fc00000000000 */
        /* <DEDUP_REMOVED lines=13> */
.L_x_1:


//--------------------- .nv.shared._Z15transposeKernelPiS_ii --------------------------
	.section	.nv.shared._Z15transposeKernelPiS_ii,"aw",@nobits
	.sectionflags	@""
	.align	4
.nv.shared._Z15transposeKernelPiS_ii:
	.zero		3072


//--------------------- .nv.shared.reserved.0     --------------------------
	.section	.nv.shared.reserved.0,"aw",@nobits
	.weak		__nv_reservedSMEM_offset_0_alias
	.size		__nv_reservedSMEM_offset_0_alias, 0, 64
	.other		__nv_reservedSMEM_offset_0_alias,@"STO_CUDA_RESERVED_SHARED STV_DEFAULT"
__nv_reservedSMEM_offset_0_alias:
	.zero		0
	.zero		64


//--------------------- .nv.constant0._Z15transposeKernelPiS_ii --------------------------
	.section	.nv.constant0._Z15transposeKernelPiS_ii,"a",@progbits
	.sectionflags	@""
	.align	4
.nv.constant0._Z15transposeKernelPiS_ii:
	.zero		920


//--------------------- SYMBOLS --------------------------

	.type		.nv.reservedSmem.offset0,@object
	.size		.nv.reservedSmem.offset0,0x4
	.type		.nv.reservedSmem.cap,@object
	.size		.nv.reservedSmem.cap,0x4
